//
// Generated by NVIDIA NVVM Compiler
//
// Compiler Build ID: CL-36424714
// Cuda compilation tools, release 13.0, V13.0.88
// Based on NVVM 20.0.0
//

.version 9.0
.target sm_100
.address_size 64

	// .globl	_Z20tiled_stencil_kernelPfS_j
// _ZZ20tiled_stencil_kernelPfS_jE4tile has been demoted

.visible .entry _Z20tiled_stencil_kernelPfS_j(
	.param .u64 .ptr .align 1 _Z20tiled_stencil_kernelPfS_j_param_0,
	.param .u64 .ptr .align 1 _Z20tiled_stencil_kernelPfS_j_param_1,
	.param .u32 _Z20tiled_stencil_kernelPfS_j_param_2
)
{
	.reg .pred 	%p<14>;
	.reg .b32 	%r<43>;
	.reg .b32 	%f<16>;
	.reg .b64 	%rd<9>;
	// demoted variable
	.shared .align 4 .b8 _ZZ20tiled_stencil_kernelPfS_jE4tile[4000];
	ld.param.u64 	%rd1, [_Z20tiled_stencil_kernelPfS_j_param_0];
	ld.param.u64 	%rd2, [_Z20tiled_stencil_kernelPfS_j_param_1];
	ld.param.u32 	%r12, [_Z20tiled_stencil_kernelPfS_j_param_2];
	mov.u32 	%r13, %ctaid.z;
	shl.b32 	%r14, %r13, 3;
	mov.u32 	%r1, %tid.z;
	add.s32 	%r15, %r14, %r1;
	setp.eq.s32 	%p1, %r15, 0;
	add.s32 	%r3, %r15, -1;
	mov.u32 	%r16, %ctaid.y;
	shl.b32 	%r17, %r16, 3;
	mov.u32 	%r4, %tid.y;
	add.s32 	%r18, %r17, %r4;
	add.s32 	%r6, %r18, -1;
	setp.eq.s32 	%p2, %r18, 0;
	mov.u32 	%r19, %ctaid.x;
	shl.b32 	%r20, %r19, 3;
	mov.u32 	%r7, %tid.x;
	add.s32 	%r8, %r20, %r7;
	add.s32 	%r9, %r8, -1;
	setp.ge.u32 	%p3, %r3, %r12;
	or.pred  	%p4, %p1, %p2;
	or.pred  	%p5, %p4, %p3;
	setp.ge.u32 	%p6, %r6, %r12;
	or.pred  	%p7, %p5, %p6;
	setp.lt.s32 	%p8, %r9, 0;
	or.pred  	%p9, %p8, %p7;
	setp.ge.u32 	%p10, %r9, %r12;
	mov.u32 	%r21, _ZZ20tiled_stencil_kernelPfS_jE4tile;
	mad.lo.s32 	%r22, %r1, 400, %r21;
	mad.lo.s32 	%r23, %r4, 40, %r22;
	shl.b32 	%r24, %r7, 2;
	add.s32 	%r10, %r23, %r24;
	or.pred  	%p11, %p10, %p9;
	@%p11 bra 	$L__BB0_2;
	cvta.to.global.u64 	%rd3, %rd1;
	mad.lo.s32 	%r26, %r12, %r3, %r6;
	mad.lo.s32 	%r27, %r26, %r12, %r9;
	mul.wide.u32 	%rd4, %r27, 4;
	add.s64 	%rd5, %rd3, %rd4;
	ld.global.f32 	%f1, [%rd5];
	st.shared.f32 	[%r10], %f1;
	bra.uni 	$L__BB0_3;
$L__BB0_2:
	mov.b32 	%r25, 0;
	st.shared.u32 	[%r10], %r25;
$L__BB0_3:
	bar.sync 	0;
	add.s32 	%r28, %r1, -1;
	add.s32 	%r29, %r4, -1;
	or.b32  	%r30, %r28, %r29;
	add.s32 	%r31, %r7, -1;
	or.b32  	%r32, %r30, %r31;
	setp.gt.u32 	%p12, %r32, 7;
	@%p12 bra 	$L__BB0_6;
	add.s32 	%r33, %r15, -2;
	add.s32 	%r34, %r18, -2;
	max.u32 	%r35, %r33, %r34;
	add.s32 	%r36, %r8, -2;
	max.u32 	%r37, %r36, %r35;
	setp.gt.u32 	%p13, %r37, 29;
	@%p13 bra 	$L__BB0_6;
	ld.shared.f32 	%f2, [%r10];
	ld.shared.f32 	%f3, [%r10+-4];
	mul.f32 	%f4, %f3, 0f3DCCCCCD;
	fma.rn.f32 	%f5, %f2, 0f3F000000, %f4;
	ld.shared.f32 	%f6, [%r10+4];
	fma.rn.f32 	%f7, %f6, 0f3DCCCCCD, %f5;
	ld.shared.f32 	%f8, [%r10+-40];
	fma.rn.f32 	%f9, %f8, 0f3DCCCCCD, %f7;
	ld.shared.f32 	%f10, [%r10+40];
	fma.rn.f32 	%f11, %f10, 0f3DCCCCCD, %f9;
	ld.shared.f32 	%f12, [%r10+-400];
	fma.rn.f32 	%f13, %f12, 0f3D4CCCCD, %f11;
	ld.shared.f32 	%f14, [%r10+400];
	fma.rn.f32 	%f15, %f14, 0f3D4CCCCD, %f13;
	shl.b32 	%r38, %r15, 10;
	add.s32 	%r39, %r38, %r9;
	shl.b32 	%r40, %r6, 5;
	add.s32 	%r41, %r39, %r40;
	add.s32 	%r42, %r41, -1024;
	cvta.to.global.u64 	%rd6, %rd2;
	mul.wide.s32 	%rd7, %r42, 4;
	add.s64 	%rd8, %rd6, %rd7;
	st.global.f32 	[%rd8], %f15;
$L__BB0_6:
	ret;

}


// ===== COMPILED SASS (sm_100) =====

	.target	sm_100

	.elftype	@"ET_EXEC"


//--------------------- .note.nv.tkinfo           --------------------------
	.section	.note.nv.tkinfo,"",@"SHT_NOTE"
	.sectionflags	@"SHF_NOTE_NV_TKINFO"
	.tkinfo
        /*0018*/ 	.word	0x00000002
        /*0030*/ 	.string	""
        /*0030*/ 	.string	"ptxas"
        /*0030*/ 	.string	"Cuda compilation tools, release 13.0, V13.0.88"
        /*0030*/ 	.string	"Build cuda_13.0.r13.0/compiler.36424714_0"
        /*0030*/ 	.string	"-arch sm_100 -m 64 "



//--------------------- .note.nv.cuinfo           --------------------------
	.section	.note.nv.cuinfo,"",@"SHT_NOTE"
	.sectionflags	@"SHF_NOTE_NV_CUINFO"
        /*0018*/ 	.short	0x0002
        /*001a*/ 	.short	0x0064
        /*001c*/ 	.short	0x0082
	.zero		2


//--------------------- .nv.info                  --------------------------
	.section	.nv.info,"",@"SHT_CUDA_INFO"
	.align	4


	//----- nvinfo : EIATTR_REGCOUNT
	.align		4
        /*0000*/ 	.byte	0x04, 0x2f
        /*0002*/ 	.short	(.L_1 - .L_0)
	.align		4
.L_0:
        /*0004*/ 	.word	index@(_Z20tiled_stencil_kernelPfS_j)
        /*0008*/ 	.word	0x00000016


	//----- nvinfo : EIATTR_FRAME_SIZE
	.align		4
.L_1:
        /*000c*/ 	.byte	0x04, 0x11
        /*000e*/ 	.short	(.L_3 - .L_2)
	.align		4
.L_2:
        /*0010*/ 	.word	index@(_Z20tiled_stencil_kernelPfS_j)
        /*0014*/ 	.word	0x00000000


	//----- nvinfo : EIATTR_MIN_STACK_SIZE
	.align		4
.L_3:
        /*0018*/ 	.byte	0x04, 0x12
        /*001a*/ 	.short	(.L_5 - .L_4)
	.align		4
.L_4:
        /*001c*/ 	.word	index@(_Z20tiled_stencil_kernelPfS_j)
        /*0020*/ 	.word	0x00000000
.L_5:


//--------------------- .nv.compat                --------------------------
	.section	.nv.compat,"",@"SHT_CUDA_COMPAT_INFO"
	.align	4
        /*0000*/ 	.byte	0x02, 0x09, 0x00, 0x00, 0x02, 0x02, 0x01, 0x00, 0x02, 0x05, 0x05, 0x00, 0x03, 0x07, 0x01, 0x01
        /*0010*/ 	.byte	0x02, 0x03, 0x00, 0x00, 0x02, 0x06, 0x01, 0x00, 0x04, 0x0b, 0x08, 0x00, 0x09, 0x00, 0x00, 0x00
        /*0020*/ 	.byte	0x00, 0x00, 0x00, 0x00


//--------------------- .nv.info._Z20tiled_stencil_kernelPfS_j --------------------------
	.section	.nv.info._Z20tiled_stencil_kernelPfS_j,"",@"SHT_CUDA_INFO"
	.sectionflags	@""
	.align	4


	//----- nvinfo : EIATTR_CUDA_API_VERSION
	.align		4
        /*0000*/ 	.byte	0x04, 0x37
        /*0002*/ 	.short	(.L_7 - .L_6)
.L_6:
        /*0004*/ 	.word	0x00000082


	//----- nvinfo : EIATTR_KPARAM_INFO
	.align		4
.L_7:
        /*0008*/ 	.byte	0x04, 0x17
        /*000a*/ 	.short	(.L_9 - .L_8)
.L_8:
        /*000c*/ 	.word	0x00000000
        /*0010*/ 	.short	0x0002
        /*0012*/ 	.short	0x0010
        /*0014*/ 	.byte	0x00, 0xf0, 0x11, 0x00


	//----- nvinfo : EIATTR_KPARAM_INFO
	.align		4
.L_9:
        /*0018*/ 	.byte	0x04, 0x17
        /*001a*/ 	.short	(.L_11 - .L_10)
.L_10:
        /*001c*/ 	.word	0x00000000
        /*0020*/ 	.short	0x0001
        /*0022*/ 	.short	0x0008
        /*0024*/ 	.byte	0x00, 0xf5, 0x21, 0x00


	//----- nvinfo : EIATTR_KPARAM_INFO
	.align		4
.L_11:
        /*0028*/ 	.byte	0x04, 0x17
        /*002a*/ 	.short	(.L_13 - .L_12)
.L_12:
        /*002c*/ 	.word	0x00000000
        /*0030*/ 	.short	0x0000
        /*0032*/ 	.short	0x0000
        /*0034*/ 	.byte	0x00, 0xf5, 0x21, 0x00


	//----- nvinfo : EIATTR_SPARSE_MMA_MASK
	.align		4
.L_13:
        /*0038*/ 	.byte	0x03, 0x50
        /*003a*/ 	.short	0x0000


	//----- nvinfo : EIATTR_MAXREG_COUNT
	.align		4
        /*003c*/ 	.byte	0x03, 0x1b
        /*003e*/ 	.short	0x00ff


	//----- nvinfo : EIATTR_NUM_BARRIERS
	.align		4
        /*0040*/ 	.byte	0x02, 0x4c
        /*0042*/ 	.byte	0x01
	.zero		1


	//----- nvinfo : EIATTR_MERCURY_ISA_VERSION
	.align		4
        /*0044*/ 	.byte	0x03, 0x5f
        /*0046*/ 	.short	0x0101


	//----- nvinfo : EIATTR_VRC_CTA_INIT_COUNT
	.align		4
        /*0048*/ 	.byte	0x02, 0x4a
	.zero		1
	.zero		1


	//----- nvinfo : EIATTR_EXIT_INSTR_OFFSETS
	.align		4
        /*004c*/ 	.byte	0x04, 0x1c
        /*004e*/ 	.short	(.L_15 - .L_14)


	//   ....[0]....
.L_14:
        /*0050*/ 	.word	0x00000280


	//   ....[1]....
        /*0054*/ 	.word	0x000002d0


	//   ....[2]....
        /*0058*/ 	.word	0x00000420


	//----- nvinfo : EIATTR_CBANK_PARAM_SIZE
	.align		4
.L_15:
        /*005c*/ 	.byte	0x03, 0x19
        /*005e*/ 	.short	0x0014


	//----- nvinfo : EIATTR_PARAM_CBANK
	.align		4
        /*0060*/ 	.byte	0x04, 0x0a
        /*0062*/ 	.short	(.L_17 - .L_16)
	.align		4
.L_16:
        /*0064*/ 	.word	index@(.nv.constant0._Z20tiled_stencil_kernelPfS_j)
        /*0068*/ 	.short	0x0380
        /*006a*/ 	.short	0x0014


	//----- nvinfo : EIATTR_SW_WAR
	.align		4
.L_17:
        /*006c*/ 	.byte	0x04, 0x36
        /*006e*/ 	.short	(.L_19 - .L_18)
.L_18:
        /*0070*/ 	.word	0x00000008
.L_19:


//--------------------- .nv.callgraph             --------------------------
	.section	.nv.callgraph,"",@"SHT_CUDA_CALLGRAPH"
	.align	4
	.sectionentsize	8
	.align		4
        /*0000*/ 	.word	0x00000000
	.align		4
        /*0004*/ 	.word	0xffffffff
	.align		4
        /*0008*/ 	.word	0x00000000
	.align		4
        /*000c*/ 	.word	0xfffffffe
	.align		4
        /*0010*/ 	.word	0x00000000
	.align		4
        /*0014*/ 	.word	0xfffffffd
	.align		4
        /*0018*/ 	.word	0x00000000
	.align		4
        /*001c*/ 	.word	0xfffffffc


//--------------------- .text._Z20tiled_stencil_kernelPfS_j --------------------------
	.section	.text._Z20tiled_stencil_kernelPfS_j,"ax",@progbits
	.align	128
        .global         _Z20tiled_stencil_kernelPfS_j
        .type           _Z20tiled_stencil_kernelPfS_j,@function
        .size           _Z20tiled_stencil_kernelPfS_j,(.L_x_1 - _Z20tiled_stencil_kernelPfS_j)
        .other          _Z20tiled_stencil_kernelPfS_j,@"STO_CUDA_ENTRY STV_DEFAULT"
_Z20tiled_stencil_kernelPfS_j:
.text._Z20tiled_stencil_kernelPfS_j:
[----:B------:R-:W-:Y:S01]  /*0000*/  LDC R1, c[0x0][0x37c] ;  /* 0x0000df00ff017b82 */ /* 0x000fe20000000800 */
[----:B------:R-:W0:Y:S01]  /*0010*/  S2R R6, SR_CTAID.Y ;  /* 0x0000000000067919 */ /* 0x000e220000002600 */
[----:B------:R-:W1:Y:S01]  /*0020*/  LDCU UR6, c[0x0][0x390] ;  /* 0x00007200ff0677ac */ /* 0x000e620008000800 */
[----:B------:R-:W0:Y:S01]  /*0030*/  S2R R13, SR_TID.Y ;  /* 0x00000000000d7919 */ /* 0x000e220000002200 */
[----:B------:R-:W2:Y:S01]  /*0040*/  LDCU.64 UR4, c[0x0][0x358] ;  /* 0x00006b00ff0477ac */ /* 0x000ea20008000a00 */
[----:B------:R-:W3:Y:S01]  /*0050*/  S2R R3, SR_CTAID.Z ;  /* 0x0000000000037919 */ /* 0x000ee20000002700 */
[----:B------:R-:W3:Y:S01]  /*0060*/  S2R R12, SR_TID.Z ;  /* 0x00000000000c7919 */ /* 0x000ee20000002300 */
[----:B------:R-:W4:Y:S01]  /*0070*/  S2R R14, SR_TID.X ;  /* 0x00000000000e7919 */ /* 0x000f220000002100 */
[----:B------:R-:W4:Y:S01]  /*0080*/  S2R R8, SR_CTAID.X ;  /* 0x0000000000087919 */ /* 0x000f220000002500 */
[----:B0-----:R-:W-:-:S05]  /*0090*/  IMAD R6, R6, 0x8, R13 ;  /* 0x0000000806067824 */ /* 0x001fca00078e020d */
[C---:B------:R-:W-:Y:S02]  /*00a0*/  ISETP.NE.AND P0, PT, R6.reuse, RZ, PT ;  /* 0x000000ff0600720c */ /* 0x040fe40003f05270 */
[----:B------:R-:W-:Y:S01]  /*00b0*/  IADD3 R2, PT, PT, R6, -0x1, RZ ;  /* 0xffffffff06027810 */ /* 0x000fe20007ffe0ff */
[----:B---3--:R-:W-:-:S05]  /*00c0*/  IMAD R3, R3, 0x8, R12 ;  /* 0x0000000803037824 */ /* 0x008fca00078e020c */
[C---:B------:R-:W-:Y:S02]  /*00d0*/  IADD3 R7, PT, PT, R3.reuse, -0x1, RZ ;  /* 0xffffffff03077810 */ /* 0x040fe40007ffe0ff */
[----:B------:R-:W-:Y:S01]  /*00e0*/  ISETP.EQ.OR P0, PT, R3, RZ, !P0 ;  /* 0x000000ff0300720c */ /* 0x000fe20004702670 */
[----:B----4-:R-:W-:-:S03]  /*00f0*/  IMAD R8, R8, 0x8, R14 ;  /* 0x0000000808087824 */ /* 0x010fc600078e020e */
[----:B-1----:R-:W-:Y:S01]  /*0100*/  ISETP.GE.U32.OR P0, PT, R7, UR6, P0 ;  /* 0x0000000607007c0c */ /* 0x002fe20008706470 */
[----:B------:R-:W-:-:S03]  /*0110*/  VIADD R0, R8, 0xffffffff ;  /* 0xffffffff08007836 */ /* 0x000fc60000000000 */
[----:B------:R-:W-:-:S04]  /*0120*/  ISETP.GE.U32.OR P0, PT, R2, UR6, P0 ;  /* 0x0000000602007c0c */ /* 0x000fc80008706470 */
[----:B------:R-:W-:-:S04]  /*0130*/  ISETP.LT.OR P0, PT, R0, RZ, P0 ;  /* 0x000000ff0000720c */ /* 0x000fc80000701670 */
[----:B------:R-:W-:-:S13]  /*0140*/  ISETP.GE.U32.OR P0, PT, R0, UR6, P0 ;  /* 0x0000000600007c0c */ /* 0x000fda0008706470 */
[----:B------:R-:W0:Y:S01]  /*0150*/  @!P0 LDC.64 R4, c[0x0][0x380] ;  /* 0x0000e000ff048b82 */ /* 0x000e220000000a00 */
[----:B------:R-:W-:-:S04]  /*0160*/  @!P0 IMAD R7, R7, UR6, R2 ;  /* 0x0000000607078c24 */ /* 0x000fc8000f8e0202 */
[----:B------:R-:W-:-:S04]  /*0170*/  @!P0 IMAD R7, R7, UR6, R0 ;  /* 0x0000000607078c24 */ /* 0x000fc8000f8e0200 */
[----:B0-----:R-:W-:-:S06]  /*0180*/  @!P0 IMAD.WIDE.U32 R4, R7, 0x4, R4 ;  /* 0x0000000407048825 */ /* 0x001fcc00078e0004 */
[----:B--2---:R-:W2:Y:S01]  /*0190*/  @!P0 LDG.E R4, desc[UR4][R4.64] ;  /* 0x0000000404048981 */ /* 0x004ea2000c1e1900 */
[----:B------:R-:W-:Y:S02]  /*01a0*/  MOV R7, 0x400 ;  /* 0x0000040000077802 */ /* 0x000fe40000000f00 */
[----:B------:R-:W-:Y:S01]  /*01b0*/  IADD3 R9, PT, PT, R12, -0x1, RZ ;  /* 0xffffffff0c097810 */ /* 0x000fe20007ffe0ff */
[----:B------:R-:W0:Y:S01]  /*01c0*/  S2R R10, SR_CgaCtaId ;  /* 0x00000000000a7919 */ /* 0x000e220000008800 */
[----:B------:R-:W-:Y:S02]  /*01d0*/  IADD3 R11, PT, PT, R14, -0x1, RZ ;  /* 0xffffffff0e0b7810 */ /* 0x000fe40007ffe0ff */
[----:B0-----:R-:W-:Y:S01]  /*01e0*/  LEA R7, R10, R7, 0x18 ;  /* 0x000000070a077211 */ /* 0x001fe200078ec0ff */
[----:B------:R-:W-:-:S04]  /*01f0*/  VIADD R10, R13, 0xffffffff ;  /* 0xffffffff0d0a7836 */ /* 0x000fc80000000000 */
[----:B------:R-:W-:Y:S01]  /*0200*/  IMAD R7, R12, 0x190, R7 ;  /* 0x000001900c077824 */ /* 0x000fe200078e0207 */
[----:B------:R-:W-:-:S03]  /*0210*/  LOP3.LUT R9, R11, R9, R10, 0xfe, !PT ;  /* 0x000000090b097212 */ /* 0x000fc600078efe0a */
[----:B------:R-:W-:Y:S01]  /*0220*/  IMAD R7, R13, 0x28, R7 ;  /* 0x000000280d077824 */ /* 0x000fe200078e0207 */
[----:B------:R-:W-:-:S03]  /*0230*/  ISETP.GT.U32.AND P1, PT, R9, 0x7, PT ;  /* 0x000000070900780c */ /* 0x000fc60003f24070 */
[----:B------:R-:W-:-:S05]  /*0240*/  IMAD R7, R14, 0x4, R7 ;  /* 0x000000040e077824 */ /* 0x000fca00078e0207 */
[----:B--2---:R0:W-:Y:S04]  /*0250*/  @!P0 STS [R7], R4 ;  /* 0x0000000407008388 */ /* 0x0041e80000000800 */
[----:B------:R0:W-:Y:S01]  /*0260*/  @P0 STS [R7], RZ ;  /* 0x000000ff07000388 */ /* 0x0001e20000000800 */
[----:B------:R-:W-:Y:S06]  /*0270*/  BAR.SYNC.DEFER_BLOCKING 0x0 ;  /* 0x0000000000007b1d */ /* 0x000fec0000010000 */
[----:B------:R-:W-:Y:S05]  /*0280*/  @P1 EXIT ;  /* 0x000000000000194d */ /* 0x000fea0003800000 */
[----:B------:R-:W-:-:S04]  /*0290*/  IADD3 R6, PT, PT, R6, -0x2, RZ ;  /* 0xfffffffe06067810 */ /* 0x000fc80007ffe0ff */
[----:B------:R-:W-:-:S04]  /*02a0*/  VIADDMNMX.U32 R5, R3, 0xfffffffe, R6, !PT ;  /* 0xfffffffe03057846 */ /* 0x000fc80007800006 */
[----:B------:R-:W-:-:S04]  /*02b0*/  VIADDMNMX.U32 R5, R8, 0xfffffffe, R5, !PT ;  /* 0xfffffffe08057846 */ /* 0x000fc80007800005 */
[----:B------:R-:W-:-:S13]  /*02c0*/  ISETP.GT.U32.AND P0, PT, R5, 0x1d, PT ;  /* 0x0000001d0500780c */ /* 0x000fda0003f04070 */
[----:B------:R-:W-:Y:S05]  /*02d0*/  @P0 EXIT ;  /* 0x000000000000094d */ /* 0x000fea0003800000 */
[----:B------:R-:W1:Y:S01]  /*02e0*/  LDS R8, [R7+-0x4] ;  /* 0xfffffc0007087984 */ /* 0x000e620000000800 */
[----:B0-----:R-:W0:Y:S01]  /*02f0*/  LDC.64 R4, c[0x0][0x388] ;  /* 0x0000e200ff047b82 */ /* 0x001e220000000a00 */
[----:B------:R-:W-:Y:S02]  /*0300*/  IMAD R3, R3, 0x400, R0 ;  /* 0x0000040003037824 */ /* 0x000fe400078e0200 */
[----:B------:R-:W2:Y:S03]  /*0310*/  LDS R6, [R7] ;  /* 0x0000000007067984 */ /* 0x000ea60000000800 */
[----:B------:R-:W-:Y:S01]  /*0320*/  LEA R3, R2, R3, 0x5 ;  /* 0x0000000302037211 */ /* 0x000fe200078e28ff */
[----:B------:R-:W3:Y:S03]  /*0330*/  LDS R11, [R7+0x4] ;  /* 0x00000400070b7984 */ /* 0x000ee60000000800 */
[----:B------:R-:W-:Y:S01]  /*0340*/  IADD3 R3, PT, PT, R3, -0x400, RZ ;  /* 0xfffffc0003037810 */ /* 0x000fe20007ffe0ff */
[----:B------:R-:W4:Y:S04]  /*0350*/  LDS R13, [R7+-0x28] ;  /* 0xffffd800070d7984 */ /* 0x000f280000000800 */
[----:B------:R-:W5:Y:S04]  /*0360*/  LDS R15, [R7+0x28] ;  /* 0x00002800070f7984 */ /* 0x000f680000000800 */
[----:B------:R-:W5:Y:S04]  /*0370*/  LDS R17, [R7+-0x190] ;  /* 0xfffe700007117984 */ /* 0x000f680000000800 */
[----:B------:R-:W5:Y:S01]  /*0380*/  LDS R19, [R7+0x190] ;  /* 0x0001900007137984 */ /* 0x000f620000000800 */
[----:B0-----:R-:W-:-:S04]  /*0390*/  IMAD.WIDE R4, R3, 0x4, R4 ;  /* 0x0000000403047825 */ /* 0x001fc800078e0204 */
[----:B-1----:R-:W-:-:S04]  /*03a0*/  FMUL R9, R8, 0.10000000149011611938 ;  /* 0x3dcccccd08097820 */ /* 0x002fc80000400000 */
[----:B--2---:R-:W-:-:S04]  /*03b0*/  FFMA R6, R6, 0.5, R9 ;  /* 0x3f00000006067823 */ /* 0x004fc80000000009 */
[----:B---3--:R-:W-:-:S04]  /*03c0*/  FFMA R6, R11, 0.10000000149011611938, R6 ;  /* 0x3dcccccd0b067823 */ /* 0x008fc80000000006 */
[----:B----4-:R-:W-:-:S04]  /*03d0*/  FFMA R6, R13, 0.10000000149011611938, R6 ;  /* 0x3dcccccd0d067823 */ /* 0x010fc80000000006 */
[----:B-----5:R-:W-:-:S04]  /*03e0*/  FFMA R6, R15, 0.10000000149011611938, R6 ;  /* 0x3dcccccd0f067823 */ /* 0x020fc80000000006 */
[----:B------:R-:W-:-:S04]  /*03f0*/  FFMA R6, R17, 0.050000000745058059692, R6 ;  /* 0x3d4ccccd11067823 */ /* 0x000fc80000000006 */
[----:B------:R-:W-:-:S05]  /*0400*/  FFMA R19, R19, 0.050000000745058059692, R6 ;  /* 0x3d4ccccd13137823 */ /* 0x000fca0000000006 */
[----:B------:R-:W-:Y:S01]  /*0410*/  STG.E desc[UR4][R4.64], R19 ;  /* 0x0000001304007986 */ /* 0x000fe2000c101904 */
[----:B------:R-:W-:Y:S05]  /*0420*/  EXIT ;  /* 0x000000000000794d */ /* 0x000fea0003800000 */
.L_x_0:
[----:B------:R-:W-:-:S00]  /*0430*/  BRA `(.L_x_0) ;  /* 0xfffffffc00fc7947 */ /* 0x000fc0000383ffff */
[----:B------:R-:W-:-:S00]  /*0440*/  NOP ;  /* 0x0000000000007918 */ /* 0x000fc00000000000 */
        /* <DEDUP_REMOVED lines=11> */
.L_x_1:


//--------------------- .nv.shared._Z20tiled_stencil_kernelPfS_j --------------------------
	.section	.nv.shared._Z20tiled_stencil_kernelPfS_j,"aw",@nobits
	.sectionflags	@""
	.align	4
.nv.shared._Z20tiled_stencil_kernelPfS_j:
	.zero		5024


//--------------------- .nv.shared.reserved.0     --------------------------
	.section	.nv.shared.reserved.0,"aw",@nobits
	.weak		__nv_reservedSMEM_offset_0_alias
	.size		__nv_reservedSMEM_offset_0_alias, 0, 64
	.other		__nv_reservedSMEM_offset_0_alias,@"STO_CUDA_RESERVED_SHARED STV_DEFAULT"
__nv_reservedSMEM_offset_0_alias:
	.zero		0
	.zero		64


//--------------------- .nv.constant0._Z20tiled_stencil_kernelPfS_j --------------------------
	.section	.nv.constant0._Z20tiled_stencil_kernelPfS_j,"a",@progbits
	.sectionflags	@""
	.align	4
.nv.constant0._Z20tiled_stencil_kernelPfS_j:
	.zero		916


//--------------------- SYMBOLS --------------------------

	.type		.nv.reservedSmem.offset0,@object
	.size		.nv.reservedSmem.offset0,0x4
	.type		.nv.reservedSmem.cap,@object
	.size		.nv.reservedSmem.cap,0x4
